//
// Generated by NVIDIA NVVM Compiler
//
// Compiler Build ID: CL-36424714
// Cuda compilation tools, release 13.0, V13.0.88
// Based on NVVM 20.0.0
//

.version 9.0
.target sm_100
.address_size 64

	// .globl	_Z14toffoli_kernelP7double2iii

.visible .entry _Z14toffoli_kernelP7double2iii(
	.param .u64 .ptr .align 1 _Z14toffoli_kernelP7double2iii_param_0,
	.param .u32 _Z14toffoli_kernelP7double2iii_param_1,
	.param .u32 _Z14toffoli_kernelP7double2iii_param_2,
	.param .u32 _Z14toffoli_kernelP7double2iii_param_3
)
{


	ret;

}


// ===== COMPILED SASS (sm_100) =====

	.target	sm_100

	.elftype	@"ET_EXEC"


//--------------------- .note.nv.tkinfo           --------------------------
	.section	.note.nv.tkinfo,"",@"SHT_NOTE"
	.sectionflags	@"SHF_NOTE_NV_TKINFO"
	.tkinfo
        /*0018*/ 	.word	0x00000002
        /*0030*/ 	.string	""
        /*0030*/ 	.string	"ptxas"
        /*0030*/ 	.string	"Cuda compilation tools, release 13.0, V13.0.88"
        /*0030*/ 	.string	"Build cuda_13.0.r13.0/compiler.36424714_0"
        /*0030*/ 	.string	"-arch sm_100 -m 64 "



//--------------------- .note.nv.cuinfo           --------------------------
	.section	.note.nv.cuinfo,"",@"SHT_NOTE"
	.sectionflags	@"SHF_NOTE_NV_CUINFO"
        /*0018*/ 	.short	0x0002
        /*001a*/ 	.short	0x0064
        /*001c*/ 	.short	0x0082
	.zero		2


//--------------------- .nv.info                  --------------------------
	.section	.nv.info,"",@"SHT_CUDA_INFO"
	.align	4


	//----- nvinfo : EIATTR_REGCOUNT
	.align		4
        /*0000*/ 	.byte	0x04, 0x2f
        /*0002*/ 	.short	(.L_1 - .L_0)
	.align		4
.L_0:
        /*0004*/ 	.word	index@(_Z14toffoli_kernelP7double2iii)
        /*0008*/ 	.word	0x00000004


	//----- nvinfo : EIATTR_FRAME_SIZE
	.align		4
.L_1:
        /*000c*/ 	.byte	0x04, 0x11
        /*000e*/ 	.short	(.L_3 - .L_2)
	.align		4
.L_2:
        /*0010*/ 	.word	index@(_Z14toffoli_kernelP7double2iii)
        /*0014*/ 	.word	0x00000000


	//----- nvinfo : EIATTR_MIN_STACK_SIZE
	.align		4
.L_3:
        /*0018*/ 	.byte	0x04, 0x12
        /*001a*/ 	.short	(.L_5 - .L_4)
	.align		4
.L_4:
        /*001c*/ 	.word	index@(_Z14toffoli_kernelP7double2iii)
        /*0020*/ 	.word	0x00000000
.L_5:


//--------------------- .nv.compat                --------------------------
	.section	.nv.compat,"",@"SHT_CUDA_COMPAT_INFO"
	.align	4
        /*0000*/ 	.byte	0x02, 0x09, 0x00, 0x00, 0x02, 0x02, 0x01, 0x00, 0x02, 0x05, 0x05, 0x00, 0x03, 0x07, 0x01, 0x01
        /*0010*/ 	.byte	0x02, 0x03, 0x00, 0x00, 0x02, 0x06, 0x01, 0x00, 0x04, 0x0b, 0x08, 0x00, 0x09, 0x00, 0x00, 0x00
        /*0020*/ 	.byte	0x00, 0x00, 0x00, 0x00


//--------------------- .nv.info._Z14toffoli_kernelP7double2iii --------------------------
	.section	.nv.info._Z14toffoli_kernelP7double2iii,"",@"SHT_CUDA_INFO"
	.sectionflags	@""
	.align	4


	//----- nvinfo : EIATTR_CUDA_API_VERSION
	.align		4
        /*0000*/ 	.byte	0x04, 0x37
        /*0002*/ 	.short	(.L_7 - .L_6)
.L_6:
        /*0004*/ 	.word	0x00000082


	//----- nvinfo : EIATTR_KPARAM_INFO
	.align		4
.L_7:
        /*0008*/ 	.byte	0x04, 0x17
        /*000a*/ 	.short	(.L_9 - .L_8)
.L_8:
        /*000c*/ 	.word	0x00000000
        /*0010*/ 	.short	0x0003
        /*0012*/ 	.short	0x0010
        /*0014*/ 	.byte	0x00, 0xf0, 0x11, 0x00


	//----- nvinfo : EIATTR_KPARAM_INFO
	.align		4
.L_9:
        /*0018*/ 	.byte	0x04, 0x17
        /*001a*/ 	.short	(.L_11 - .L_10)
.L_10:
        /*001c*/ 	.word	0x00000000
        /*0020*/ 	.short	0x0002
        /*0022*/ 	.short	0x000c
        /*0024*/ 	.byte	0x00, 0xf0, 0x11, 0x00


	//----- nvinfo : EIATTR_KPARAM_INFO
	.align		4
.L_11:
        /*0028*/ 	.byte	0x04, 0x17
        /*002a*/ 	.short	(.L_13 - .L_12)
.L_12:
        /*002c*/ 	.word	0x00000000
        /*0030*/ 	.short	0x0001
        /*0032*/ 	.short	0x0008
        /*0034*/ 	.byte	0x00, 0xf0, 0x11, 0x00


	//----- nvinfo : EIATTR_KPARAM_INFO
	.align		4
.L_13:
        /*0038*/ 	.byte	0x04, 0x17
        /*003a*/ 	.short	(.L_15 - .L_14)
.L_14:
        /*003c*/ 	.word	0x00000000
        /*0040*/ 	.short	0x0000
        /*0042*/ 	.short	0x0000
        /*0044*/ 	.byte	0x00, 0xf5, 0x21, 0x00


	//----- nvinfo : EIATTR_SPARSE_MMA_MASK
	.align		4
.L_15:
        /*0048*/ 	.byte	0x03, 0x50
        /*004a*/ 	.short	0x0000


	//----- nvinfo : EIATTR_MAXREG_COUNT
	.align		4
        /*004c*/ 	.byte	0x03, 0x1b
        /*004e*/ 	.short	0x00ff


	//----- nvinfo : EIATTR_MERCURY_ISA_VERSION
	.align		4
        /*0050*/ 	.byte	0x03, 0x5f
        /*0052*/ 	.short	0x0101


	//----- nvinfo : EIATTR_VRC_CTA_INIT_COUNT
	.align		4
        /*0054*/ 	.byte	0x02, 0x4a
	.zero		1
	.zero		1


	//----- nvinfo : EIATTR_EXIT_INSTR_OFFSETS
	.align		4
        /*0058*/ 	.byte	0x04, 0x1c
        /*005a*/ 	.short	(.L_17 - .L_16)


	//   ....[0]....
.L_16:
        /*005c*/ 	.word	0x00000010


	//----- nvinfo : EIATTR_CBANK_PARAM_SIZE
	.align		4
.L_17:
        /*0060*/ 	.byte	0x03, 0x19
        /*0062*/ 	.short	0x0014


	//----- nvinfo : EIATTR_PARAM_CBANK
	.align		4
        /*0064*/ 	.byte	0x04, 0x0a
        /*0066*/ 	.short	(.L_19 - .L_18)
	.align		4
.L_18:
        /*0068*/ 	.word	index@(.nv.constant0._Z14toffoli_kernelP7double2iii)
        /*006c*/ 	.short	0x0380
        /*006e*/ 	.short	0x0014


	//----- nvinfo : EIATTR_SW_WAR
	.align		4
.L_19:
        /*0070*/ 	.byte	0x04, 0x36
        /*0072*/ 	.short	(.L_21 - .L_20)
.L_20:
        /*0074*/ 	.word	0x00000008
.L_21:


//--------------------- .nv.callgraph             --------------------------
	.section	.nv.callgraph,"",@"SHT_CUDA_CALLGRAPH"
	.align	4
	.sectionentsize	8
	.align		4
        /*0000*/ 	.word	0x00000000
	.align		4
        /*0004*/ 	.word	0xffffffff
	.align		4
        /*0008*/ 	.word	0x00000000
	.align		4
        /*000c*/ 	.word	0xfffffffe
	.align		4
        /*0010*/ 	.word	0x00000000
	.align		4
        /*0014*/ 	.word	0xfffffffd
	.align		4
        /*0018*/ 	.word	0x00000000
	.align		4
        /*001c*/ 	.word	0xfffffffc


//--------------------- .text._Z14toffoli_kernelP7double2iii --------------------------
	.section	.text._Z14toffoli_kernelP7double2iii,"ax",@progbits
	.align	128
        .global         _Z14toffoli_kernelP7double2iii
        .type           _Z14toffoli_kernelP7double2iii,@function
        .size           _Z14toffoli_kernelP7double2iii,(.L_x_1 - _Z14toffoli_kernelP7double2iii)
        .other          _Z14toffoli_kernelP7double2iii,@"STO_CUDA_ENTRY STV_DEFAULT"
_Z14toffoli_kernelP7double2iii:
.text._Z14toffoli_kernelP7double2iii:
[----:B------:R-:W-:Y:S01]  /*0000*/  LDC R1, c[0x0][0x37c] ;  /* 0x0000df00ff017b82 */ /* 0x000fe20000000800 */
[----:B------:R-:W-:Y:S05]  /*0010*/  EXIT ;  /* 0x000000000000794d */ /* 0x000fea0003800000 */
.L_x_0:
[----:B------:R-:W-:-:S00]  /*0020*/  BRA `(.L_x_0) ;  /* 0xfffffffc00fc7947 */ /* 0x000fc0000383ffff */
[----:B------:R-:W-:-:S00]  /*0030*/  NOP ;  /* 0x0000000000007918 */ /* 0x000fc00000000000 */
        /* <DEDUP_REMOVED lines=12> */
.L_x_1:


//--------------------- .nv.shared.reserved.0     --------------------------
	.section	.nv.shared.reserved.0,"aw",@nobits
	.weak		__nv_reservedSMEM_offset_0_alias
	.size		__nv_reservedSMEM_offset_0_alias, 0, 64
	.other		__nv_reservedSMEM_offset_0_alias,@"STO_CUDA_RESERVED_SHARED STV_DEFAULT"
__nv_reservedSMEM_offset_0_alias:
	.zero		0
	.zero		64


//--------------------- .nv.constant0._Z14toffoli_kernelP7double2iii --------------------------
	.section	.nv.constant0._Z14toffoli_kernelP7double2iii,"a",@progbits
	.sectionflags	@""
	.align	4
.nv.constant0._Z14toffoli_kernelP7double2iii:
	.zero		916


//--------------------- SYMBOLS --------------------------

	.type		.nv.reservedSmem.offset0,@object
	.size		.nv.reservedSmem.offset0,0x4
